//
// Generated by NVIDIA NVVM Compiler
//
// Compiler Build ID: CL-36424714
// Cuda compilation tools, release 13.0, V13.0.88
// Based on NVVM 20.0.0
//

.version 9.0
.target sm_100
.address_size 64

	// .globl	_Z3addPiS_S_
.extern .func  (.param .b32 func_retval0) vprintf
(
	.param .b64 vprintf_param_0,
	.param .b64 vprintf_param_1
)
;
.global .align 1 .b8 $str[31] = {72, 101, 108, 108, 111, 44, 32, 119, 111, 114, 108, 100, 32, 102, 114, 111, 109, 32, 116, 104, 101, 32, 100, 101, 118, 105, 99, 101, 33, 10};

.visible .entry _Z3addPiS_S_(
	.param .u64 .ptr .align 1 _Z3addPiS_S__param_0,
	.param .u64 .ptr .align 1 _Z3addPiS_S__param_1,
	.param .u64 .ptr .align 1 _Z3addPiS_S__param_2
)
{
	.reg .b32 	%r<6>;
	.reg .b64 	%rd<9>;

	ld.param.u64 	%rd1, [_Z3addPiS_S__param_0];
	ld.param.u64 	%rd2, [_Z3addPiS_S__param_1];
	ld.param.u64 	%rd3, [_Z3addPiS_S__param_2];
	cvta.to.global.u64 	%rd4, %rd3;
	cvta.to.global.u64 	%rd5, %rd2;
	cvta.to.global.u64 	%rd6, %rd1;
	ld.global.u32 	%r1, [%rd6];
	ld.global.u32 	%r2, [%rd5];
	add.s32 	%r3, %r2, %r1;
	st.global.u32 	[%rd4], %r3;
	mov.u64 	%rd7, $str;
	cvta.global.u64 	%rd8, %rd7;
	{ // callseq 0, 0
	.param .b64 param0;
	st.param.b64 	[param0], %rd8;
	.param .b64 param1;
	st.param.b64 	[param1], 0;
	.param .b32 retval0;
	call.uni (retval0), 
	vprintf, 
	(
	param0, 
	param1
	);
	ld.param.b32 	%r4, [retval0];
	} // callseq 0
	ret;

}


// ===== COMPILED SASS (sm_100) =====

	.target	sm_100

	.elftype	@"ET_EXEC"


//--------------------- .note.nv.tkinfo           --------------------------
	.section	.note.nv.tkinfo,"",@"SHT_NOTE"
	.sectionflags	@"SHF_NOTE_NV_TKINFO"
	.tkinfo
        /*0018*/ 	.word	0x00000002
        /*0030*/ 	.string	""
        /*0030*/ 	.string	"ptxas"
        /*0030*/ 	.string	"Cuda compilation tools, release 13.0, V13.0.88"
        /*0030*/ 	.string	"Build cuda_13.0.r13.0/compiler.36424714_0"
        /*0030*/ 	.string	"-arch sm_100 -m 64 "



//--------------------- .note.nv.cuinfo           --------------------------
	.section	.note.nv.cuinfo,"",@"SHT_NOTE"
	.sectionflags	@"SHF_NOTE_NV_CUINFO"
        /*0018*/ 	.short	0x0002
        /*001a*/ 	.short	0x0064
        /*001c*/ 	.short	0x0082
	.zero		2


//--------------------- .nv.info                  --------------------------
	.section	.nv.info,"",@"SHT_CUDA_INFO"
	.align	4


	//----- nvinfo : EIATTR_REGCOUNT
	.align		4
        /*0000*/ 	.byte	0x04, 0x2f
        /*0002*/ 	.short	(.L_2 - .L_1)
	.align		4
.L_1:
        /*0004*/ 	.word	index@(_Z3addPiS_S_)
        /*0008*/ 	.word	0x00000018


	//----- nvinfo : EIATTR_FRAME_SIZE
	.align		4
.L_2:
        /*000c*/ 	.byte	0x04, 0x11
        /*000e*/ 	.short	(.L_4 - .L_3)
	.align		4
.L_3:
        /*0010*/ 	.word	index@(_Z3addPiS_S_)
        /*0014*/ 	.word	0x00000000


	//----- nvinfo : EIATTR_MIN_STACK_SIZE
	.align		4
.L_4:
        /*0018*/ 	.byte	0x04, 0x12
        /*001a*/ 	.short	(.L_6 - .L_5)
	.align		4
.L_5:
        /*001c*/ 	.word	index@(_Z3addPiS_S_)
        /*0020*/ 	.word	0x00000000
.L_6:


//--------------------- .nv.compat                --------------------------
	.section	.nv.compat,"",@"SHT_CUDA_COMPAT_INFO"
	.align	4
        /*0000*/ 	.byte	0x02, 0x09, 0x00, 0x00, 0x02, 0x02, 0x01, 0x00, 0x02, 0x05, 0x05, 0x00, 0x03, 0x07, 0x01, 0x01
        /*0010*/ 	.byte	0x02, 0x03, 0x00, 0x00, 0x02, 0x06, 0x01, 0x00, 0x04, 0x0b, 0x08, 0x00, 0x09, 0x00, 0x00, 0x00
        /*0020*/ 	.byte	0x00, 0x00, 0x00, 0x00


//--------------------- .nv.info._Z3addPiS_S_     --------------------------
	.section	.nv.info._Z3addPiS_S_,"",@"SHT_CUDA_INFO"
	.sectionflags	@""
	.align	4


	//----- nvinfo : EIATTR_CUDA_API_VERSION
	.align		4
        /*0000*/ 	.byte	0x04, 0x37
        /*0002*/ 	.short	(.L_8 - .L_7)
.L_7:
        /*0004*/ 	.word	0x00000082


	//----- nvinfo : EIATTR_KPARAM_INFO
	.align		4
.L_8:
        /*0008*/ 	.byte	0x04, 0x17
        /*000a*/ 	.short	(.L_10 - .L_9)
.L_9:
        /*000c*/ 	.word	0x00000000
        /*0010*/ 	.short	0x0002
        /*0012*/ 	.short	0x0010
        /*0014*/ 	.byte	0x00, 0xf5, 0x21, 0x00


	//----- nvinfo : EIATTR_KPARAM_INFO
	.align		4
.L_10:
        /*0018*/ 	.byte	0x04, 0x17
        /*001a*/ 	.short	(.L_12 - .L_11)
.L_11:
        /*001c*/ 	.word	0x00000000
        /*0020*/ 	.short	0x0001
        /*0022*/ 	.short	0x0008
        /*0024*/ 	.byte	0x00, 0xf5, 0x21, 0x00


	//----- nvinfo : EIATTR_KPARAM_INFO
	.align		4
.L_12:
        /*0028*/ 	.byte	0x04, 0x17
        /*002a*/ 	.short	(.L_14 - .L_13)
.L_13:
        /*002c*/ 	.word	0x00000000
        /*0030*/ 	.short	0x0000
        /*0032*/ 	.short	0x0000
        /*0034*/ 	.byte	0x00, 0xf5, 0x21, 0x00


	//----- nvinfo : EIATTR_SPARSE_MMA_MASK
	.align		4
.L_14:
        /*0038*/ 	.byte	0x03, 0x50
        /*003a*/ 	.short	0x0000


	//----- nvinfo : EIATTR_MAXREG_COUNT
	.align		4
        /*003c*/ 	.byte	0x03, 0x1b
        /*003e*/ 	.short	0x00ff


	//----- nvinfo : EIATTR_EXTERNS
	.align		4
        /*0040*/ 	.byte	0x04, 0x0f
        /*0042*/ 	.short	(.L_16 - .L_15)


	//   ....[0]....
	.align		4
.L_15:
        /*0044*/ 	.word	index@(vprintf)


	//----- nvinfo : EIATTR_MERCURY_ISA_VERSION
	.align		4
.L_16:
        /*0048*/ 	.byte	0x03, 0x5f
        /*004a*/ 	.short	0x0101


	//----- nvinfo : EIATTR_VRC_CTA_INIT_COUNT
	.align		4
        /*004c*/ 	.byte	0x02, 0x4a
	.zero		1
	.zero		1


	//----- nvinfo : EIATTR_SYSCALL_OFFSETS
	.align		4
        /*0050*/ 	.byte	0x04, 0x46
        /*0052*/ 	.short	(.L_18 - .L_17)


	//   ....[0]....
.L_17:
        /*0054*/ 	.word	0x00000100


	//----- nvinfo : EIATTR_EXIT_INSTR_OFFSETS
	.align		4
.L_18:
        /*0058*/ 	.byte	0x04, 0x1c
        /*005a*/ 	.short	(.L_20 - .L_19)


	//   ....[0]....
.L_19:
        /*005c*/ 	.word	0x00000110


	//----- nvinfo : EIATTR_CBANK_PARAM_SIZE
	.align		4
.L_20:
        /*0060*/ 	.byte	0x03, 0x19
        /*0062*/ 	.short	0x0018


	//----- nvinfo : EIATTR_PARAM_CBANK
	.align		4
        /*0064*/ 	.byte	0x04, 0x0a
        /*0066*/ 	.short	(.L_22 - .L_21)
	.align		4
.L_21:
        /*0068*/ 	.word	index@(.nv.constant0._Z3addPiS_S_)
        /*006c*/ 	.short	0x0380
        /*006e*/ 	.short	0x0018


	//----- nvinfo : EIATTR_SW_WAR
	.align		4
.L_22:
        /*0070*/ 	.byte	0x04, 0x36
        /*0072*/ 	.short	(.L_24 - .L_23)
.L_23:
        /*0074*/ 	.word	0x00000008
.L_24:


//--------------------- .nv.callgraph             --------------------------
	.section	.nv.callgraph,"",@"SHT_CUDA_CALLGRAPH"
	.align	4
	.sectionentsize	8
	.align		4
        /*0000*/ 	.word	0x00000000
	.align		4
        /*0004*/ 	.word	0xffffffff
	.align		4
        /*0008*/ 	.word	index@(_Z3addPiS_S_)
	.align		4
        /*000c*/ 	.word	index@(vprintf)
	.align		4
        /*0010*/ 	.word	0x00000000
	.align		4
        /*0014*/ 	.word	0xfffffffe
	.align		4
        /*0018*/ 	.word	0x00000000
	.align		4
        /*001c*/ 	.word	0xfffffffd
	.align		4
        /*0020*/ 	.word	0x00000000
	.align		4
        /*0024*/ 	.word	0xfffffffc


//--------------------- .nv.constant4             --------------------------
	.section	.nv.constant4,"a",@progbits
	.align	8
	.align		8
.nv.constant4:
        /*0000*/ 	.dword	vprintf
	.align		8
        /*0008*/ 	.dword	$str


//--------------------- .text._Z3addPiS_S_        --------------------------
	.section	.text._Z3addPiS_S_,"ax",@progbits
	.align	128
        .global         _Z3addPiS_S_
        .type           _Z3addPiS_S_,@function
        .size           _Z3addPiS_S_,(.L_x_2 - _Z3addPiS_S_)
        .other          _Z3addPiS_S_,@"STO_CUDA_ENTRY STV_DEFAULT"
_Z3addPiS_S_:
.text._Z3addPiS_S_:
[----:B------:R-:W0:Y:S08]  /*0000*/  LDC R1, c[0x0][0x37c] ;  /* 0x0000df00ff017b82 */ /* 0x000e300000000800 */
[----:B------:R-:W1:Y:S01]  /*0010*/  LDC.64 R2, c[0x0][0x380] ;  /* 0x0000e000ff027b82 */ /* 0x000e620000000a00 */
[----:B------:R-:W1:Y:S07]  /*0020*/  LDCU.64 UR4, c[0x0][0x358] ;  /* 0x00006b00ff0477ac */ /* 0x000e6e0008000a00 */
[----:B------:R-:W2:Y:S08]  /*0030*/  LDC.64 R8, c[0x0][0x388] ;  /* 0x0000e200ff087b82 */ /* 0x000eb00000000a00 */
[----:B------:R-:W3:Y:S01]  /*0040*/  LDC.64 R10, c[0x0][0x390] ;  /* 0x0000e400ff0a7b82 */ /* 0x000ee20000000a00 */
[----:B------:R-:W-:Y:S01]  /*0050*/  MOV R12, 0x0 ;  /* 0x00000000000c7802 */ /* 0x000fe20000000f00 */
[----:B------:R-:W4:Y:S01]  /*0060*/  LDCU.64 UR6, c[0x4][0x8] ;  /* 0x01000100ff0677ac */ /* 0x000f220008000a00 */
[----:B-1----:R-:W5:Y:S04]  /*0070*/  LDG.E R0, desc[UR4][R2.64] ;  /* 0x0000000402007981 */ /* 0x002f68000c1e1900 */
[----:B--2---:R-:W5:Y:S01]  /*0080*/  LDG.E R9, desc[UR4][R8.64] ;  /* 0x0000000408097981 */ /* 0x004f62000c1e1900 */
[----:B------:R-:W1:Y:S01]  /*0090*/  LDC.64 R12, c[0x4][R12] ;  /* 0x010000000c0c7b82 */ /* 0x000e620000000a00 */
[----:B------:R-:W-:Y:S01]  /*00a0*/  CS2R R6, SRZ ;  /* 0x0000000000067805 */ /* 0x000fe2000001ff00 */
[----:B----4-:R-:W-:-:S02]  /*00b0*/  IMAD.U32 R4, RZ, RZ, UR6 ;  /* 0x00000006ff047e24 */ /* 0x010fc4000f8e00ff */
[----:B------:R-:W-:Y:S02]  /*00c0*/  IMAD.U32 R5, RZ, RZ, UR7 ;  /* 0x00000007ff057e24 */ /* 0x000fe4000f8e00ff */
[----:B-----5:R-:W-:-:S05]  /*00d0*/  IMAD.IADD R0, R0, 0x1, R9 ;  /* 0x0000000100007824 */ /* 0x020fca00078e0209 */
[----:B01-3--:R2:W-:Y:S02]  /*00e0*/  STG.E desc[UR4][R10.64], R0 ;  /* 0x000000000a007986 */ /* 0x00b5e4000c101904 */
[----:B------:R-:W-:-:S07]  /*00f0*/  LEPC R20, `(.L_x_0) ;  /* 0x000000001014794e */ /* 0x000fce0000000000 */
[----:B--2---:R-:W-:Y:S05]  /*0100*/  CALL.ABS.NOINC R12 ;  /* 0x000000000c007343 */ /* 0x004fea0003c00000 */
.L_x_0:
[----:B------:R-:W-:Y:S05]  /*0110*/  EXIT ;  /* 0x000000000000794d */ /* 0x000fea0003800000 */
.L_x_1:
[----:B------:R-:W-:-:S00]  /*0120*/  BRA `(.L_x_1) ;  /* 0xfffffffc00fc7947 */ /* 0x000fc0000383ffff */
[----:B------:R-:W-:-:S00]  /*0130*/  NOP ;  /* 0x0000000000007918 */ /* 0x000fc00000000000 */
        /* <DEDUP_REMOVED lines=12> */
.L_x_2:


//--------------------- .nv.global.init           --------------------------
	.section	.nv.global.init,"aw",@progbits
.nv.global.init:
	.type		$str,@object
	.size		$str,(.L_0 - $str)
$str:
        /*0000*/ 	.byte	0x48, 0x65, 0x6c, 0x6c, 0x6f, 0x2c, 0x20, 0x77, 0x6f, 0x72, 0x6c, 0x64, 0x20, 0x66, 0x72, 0x6f
        /*0010*/ 	.byte	0x6d, 0x20, 0x74, 0x68, 0x65, 0x20, 0x64, 0x65, 0x76, 0x69, 0x63, 0x65, 0x21, 0x0a, 0x00
.L_0:


//--------------------- .nv.shared.reserved.0     --------------------------
	.section	.nv.shared.reserved.0,"aw",@nobits
	.weak		__nv_reservedSMEM_offset_0_alias
	.size		__nv_reservedSMEM_offset_0_alias, 0, 64
	.other		__nv_reservedSMEM_offset_0_alias,@"STO_CUDA_RESERVED_SHARED STV_DEFAULT"
__nv_reservedSMEM_offset_0_alias:
	.zero		0
	.zero		64


//--------------------- .nv.constant0._Z3addPiS_S_ --------------------------
	.section	.nv.constant0._Z3addPiS_S_,"a",@progbits
	.sectionflags	@""
	.align	4
.nv.constant0._Z3addPiS_S_:
	.zero		920


//--------------------- SYMBOLS --------------------------

	.type		.nv.reservedSmem.offset0,@object
	.size		.nv.reservedSmem.offset0,0x4
	.type		vprintf,@function
